//
// Generated by NVIDIA NVVM Compiler
//
// Compiler Build ID: CL-36424714
// Cuda compilation tools, release 13.0, V13.0.88
// Based on NVVM 20.0.0
//

.version 9.0
.target sm_100
.address_size 64

	// .globl	_Z19conv2d_tiled_kernelPfS_iii
.const .align 4 .b8 F[196];
// _ZZ19conv2d_tiled_kernelPfS_iiiE3Nds has been demoted

.visible .entry _Z19conv2d_tiled_kernelPfS_iii(
	.param .u64 .ptr .align 1 _Z19conv2d_tiled_kernelPfS_iii_param_0,
	.param .u64 .ptr .align 1 _Z19conv2d_tiled_kernelPfS_iii_param_1,
	.param .u32 _Z19conv2d_tiled_kernelPfS_iii_param_2,
	.param .u32 _Z19conv2d_tiled_kernelPfS_iii_param_3,
	.param .u32 _Z19conv2d_tiled_kernelPfS_iii_param_4
)
{
	.reg .pred 	%p<9>;
	.reg .b32 	%r<34>;
	.reg .b32 	%f<149>;
	.reg .b64 	%rd<9>;
	// demoted variable
	.shared .align 4 .b8 _ZZ19conv2d_tiled_kernelPfS_iiiE3Nds[1024];
	ld.param.u64 	%rd1, [_Z19conv2d_tiled_kernelPfS_iii_param_0];
	ld.param.u64 	%rd2, [_Z19conv2d_tiled_kernelPfS_iii_param_1];
	ld.param.u32 	%r7, [_Z19conv2d_tiled_kernelPfS_iii_param_2];
	ld.param.u32 	%r8, [_Z19conv2d_tiled_kernelPfS_iii_param_3];
	ld.param.u32 	%r9, [_Z19conv2d_tiled_kernelPfS_iii_param_4];
	mov.u32 	%r10, %ctaid.y;
	mov.u32 	%r1, %tid.y;
	mad.lo.s32 	%r11, %r10, 10, %r1;
	sub.s32 	%r2, %r11, %r7;
	mov.u32 	%r12, %ctaid.x;
	mov.u32 	%r3, %tid.x;
	mad.lo.s32 	%r13, %r12, 10, %r3;
	sub.s32 	%r4, %r13, %r7;
	setp.lt.s32 	%p2, %r2, %r9;
	or.b32  	%r14, %r4, %r2;
	setp.gt.s32 	%p3, %r14, -1;
	setp.lt.s32 	%p4, %r4, %r8;
	and.pred  	%p5, %p2, %p4;
	and.pred  	%p1, %p5, %p3;
	not.pred 	%p6, %p1;
	@%p6 bra 	$L__BB0_2;
	cvta.to.global.u64 	%rd3, %rd1;
	mad.lo.s32 	%r21, %r2, %r8, %r4;
	mul.wide.s32 	%rd4, %r21, 4;
	add.s64 	%rd5, %rd3, %rd4;
	ld.global.f32 	%f1, [%rd5];
	shl.b32 	%r22, %r1, 6;
	mov.u32 	%r23, _ZZ19conv2d_tiled_kernelPfS_iiiE3Nds;
	add.s32 	%r24, %r23, %r22;
	shl.b32 	%r25, %r3, 2;
	add.s32 	%r26, %r24, %r25;
	st.shared.f32 	[%r26], %f1;
	bra.uni 	$L__BB0_3;
$L__BB0_2:
	shl.b32 	%r15, %r1, 6;
	mov.u32 	%r16, _ZZ19conv2d_tiled_kernelPfS_iiiE3Nds;
	add.s32 	%r17, %r16, %r15;
	shl.b32 	%r18, %r3, 2;
	add.s32 	%r19, %r17, %r18;
	mov.b32 	%r20, 0;
	st.shared.u32 	[%r19], %r20;
$L__BB0_3:
	bar.sync 	0;
	sub.s32 	%r5, %r1, %r7;
	sub.s32 	%r6, %r3, %r7;
	@%p6 bra 	$L__BB0_6;
	max.u32 	%r27, %r5, %r6;
	setp.gt.u32 	%p8, %r27, 9;
	@%p8 bra 	$L__BB0_6;
	shl.b32 	%r28, %r5, 6;
	mov.u32 	%r29, _ZZ19conv2d_tiled_kernelPfS_iiiE3Nds;
	add.s32 	%r30, %r29, %r28;
	ld.const.f32 	%f2, [F];
	shl.b32 	%r31, %r6, 2;
	add.s32 	%r32, %r30, %r31;
	ld.shared.f32 	%f3, [%r32];
	fma.rn.f32 	%f4, %f2, %f3, 0f00000000;
	ld.const.f32 	%f5, [F+4];
	ld.shared.f32 	%f6, [%r32+4];
	fma.rn.f32 	%f7, %f5, %f6, %f4;
	ld.const.f32 	%f8, [F+8];
	ld.shared.f32 	%f9, [%r32+8];
	fma.rn.f32 	%f10, %f8, %f9, %f7;
	ld.const.f32 	%f11, [F+12];
	ld.shared.f32 	%f12, [%r32+12];
	fma.rn.f32 	%f13, %f11, %f12, %f10;
	ld.const.f32 	%f14, [F+16];
	ld.shared.f32 	%f15, [%r32+16];
	fma.rn.f32 	%f16, %f14, %f15, %f13;
	ld.const.f32 	%f17, [F+20];
	ld.shared.f32 	%f18, [%r32+20];
	fma.rn.f32 	%f19, %f17, %f18, %f16;
	ld.const.f32 	%f20, [F+24];
	ld.shared.f32 	%f21, [%r32+24];
	fma.rn.f32 	%f22, %f20, %f21, %f19;
	ld.const.f32 	%f23, [F+28];
	ld.shared.f32 	%f24, [%r32+64];
	fma.rn.f32 	%f25, %f23, %f24, %f22;
	ld.const.f32 	%f26, [F+32];
	ld.shared.f32 	%f27, [%r32+68];
	fma.rn.f32 	%f28, %f26, %f27, %f25;
	ld.const.f32 	%f29, [F+36];
	ld.shared.f32 	%f30, [%r32+72];
	fma.rn.f32 	%f31, %f29, %f30, %f28;
	ld.const.f32 	%f32, [F+40];
	ld.shared.f32 	%f33, [%r32+76];
	fma.rn.f32 	%f34, %f32, %f33, %f31;
	ld.const.f32 	%f35, [F+44];
	ld.shared.f32 	%f36, [%r32+80];
	fma.rn.f32 	%f37, %f35, %f36, %f34;
	ld.const.f32 	%f38, [F+48];
	ld.shared.f32 	%f39, [%r32+84];
	fma.rn.f32 	%f40, %f38, %f39, %f37;
	ld.const.f32 	%f41, [F+52];
	ld.shared.f32 	%f42, [%r32+88];
	fma.rn.f32 	%f43, %f41, %f42, %f40;
	ld.const.f32 	%f44, [F+56];
	ld.shared.f32 	%f45, [%r32+128];
	fma.rn.f32 	%f46, %f44, %f45, %f43;
	ld.const.f32 	%f47, [F+60];
	ld.shared.f32 	%f48, [%r32+132];
	fma.rn.f32 	%f49, %f47, %f48, %f46;
	ld.const.f32 	%f50, [F+64];
	ld.shared.f32 	%f51, [%r32+136];
	fma.rn.f32 	%f52, %f50, %f51, %f49;
	ld.const.f32 	%f53, [F+68];
	ld.shared.f32 	%f54, [%r32+140];
	fma.rn.f32 	%f55, %f53, %f54, %f52;
	ld.const.f32 	%f56, [F+72];
	ld.shared.f32 	%f57, [%r32+144];
	fma.rn.f32 	%f58, %f56, %f57, %f55;
	ld.const.f32 	%f59, [F+76];
	ld.shared.f32 	%f60, [%r32+148];
	fma.rn.f32 	%f61, %f59, %f60, %f58;
	ld.const.f32 	%f62, [F+80];
	ld.shared.f32 	%f63, [%r32+152];
	fma.rn.f32 	%f64, %f62, %f63, %f61;
	ld.const.f32 	%f65, [F+84];
	ld.shared.f32 	%f66, [%r32+192];
	fma.rn.f32 	%f67, %f65, %f66, %f64;
	ld.const.f32 	%f68, [F+88];
	ld.shared.f32 	%f69, [%r32+196];
	fma.rn.f32 	%f70, %f68, %f69, %f67;
	ld.const.f32 	%f71, [F+92];
	ld.shared.f32 	%f72, [%r32+200];
	fma.rn.f32 	%f73, %f71, %f72, %f70;
	ld.const.f32 	%f74, [F+96];
	ld.shared.f32 	%f75, [%r32+204];
	fma.rn.f32 	%f76, %f74, %f75, %f73;
	ld.const.f32 	%f77, [F+100];
	ld.shared.f32 	%f78, [%r32+208];
	fma.rn.f32 	%f79, %f77, %f78, %f76;
	ld.const.f32 	%f80, [F+104];
	ld.shared.f32 	%f81, [%r32+212];
	fma.rn.f32 	%f82, %f80, %f81, %f79;
	ld.const.f32 	%f83, [F+108];
	ld.shared.f32 	%f84, [%r32+216];
	fma.rn.f32 	%f85, %f83, %f84, %f82;
	ld.const.f32 	%f86, [F+112];
	ld.shared.f32 	%f87, [%r32+256];
	fma.rn.f32 	%f88, %f86, %f87, %f85;
	ld.const.f32 	%f89, [F+116];
	ld.shared.f32 	%f90, [%r32+260];
	fma.rn.f32 	%f91, %f89, %f90, %f88;
	ld.const.f32 	%f92, [F+120];
	ld.shared.f32 	%f93, [%r32+264];
	fma.rn.f32 	%f94, %f92, %f93, %f91;
	ld.const.f32 	%f95, [F+124];
	ld.shared.f32 	%f96, [%r32+268];
	fma.rn.f32 	%f97, %f95, %f96, %f94;
	ld.const.f32 	%f98, [F+128];
	ld.shared.f32 	%f99, [%r32+272];
	fma.rn.f32 	%f100, %f98, %f99, %f97;
	ld.const.f32 	%f101, [F+132];
	ld.shared.f32 	%f102, [%r32+276];
	fma.rn.f32 	%f103, %f101, %f102, %f100;
	ld.const.f32 	%f104, [F+136];
	ld.shared.f32 	%f105, [%r32+280];
	fma.rn.f32 	%f106, %f104, %f105, %f103;
	ld.const.f32 	%f107, [F+140];
	ld.shared.f32 	%f108, [%r32+320];
	fma.rn.f32 	%f109, %f107, %f108, %f106;
	ld.const.f32 	%f110, [F+144];
	ld.shared.f32 	%f111, [%r32+324];
	fma.rn.f32 	%f112, %f110, %f111, %f109;
	ld.const.f32 	%f113, [F+148];
	ld.shared.f32 	%f114, [%r32+328];
	fma.rn.f32 	%f115, %f113, %f114, %f112;
	ld.const.f32 	%f116, [F+152];
	ld.shared.f32 	%f117, [%r32+332];
	fma.rn.f32 	%f118, %f116, %f117, %f115;
	ld.const.f32 	%f119, [F+156];
	ld.shared.f32 	%f120, [%r32+336];
	fma.rn.f32 	%f121, %f119, %f120, %f118;
	ld.const.f32 	%f122, [F+160];
	ld.shared.f32 	%f123, [%r32+340];
	fma.rn.f32 	%f124, %f122, %f123, %f121;
	ld.const.f32 	%f125, [F+164];
	ld.shared.f32 	%f126, [%r32+344];
	fma.rn.f32 	%f127, %f125, %f126, %f124;
	ld.const.f32 	%f128, [F+168];
	ld.shared.f32 	%f129, [%r32+384];
	fma.rn.f32 	%f130, %f128, %f129, %f127;
	ld.const.f32 	%f131, [F+172];
	ld.shared.f32 	%f132, [%r32+388];
	fma.rn.f32 	%f133, %f131, %f132, %f130;
	ld.const.f32 	%f134, [F+176];
	ld.shared.f32 	%f135, [%r32+392];
	fma.rn.f32 	%f136, %f134, %f135, %f133;
	ld.const.f32 	%f137, [F+180];
	ld.shared.f32 	%f138, [%r32+396];
	fma.rn.f32 	%f139, %f137, %f138, %f136;
	ld.const.f32 	%f140, [F+184];
	ld.shared.f32 	%f141, [%r32+400];
	fma.rn.f32 	%f142, %f140, %f141, %f139;
	ld.const.f32 	%f143, [F+188];
	ld.shared.f32 	%f144, [%r32+404];
	fma.rn.f32 	%f145, %f143, %f144, %f142;
	ld.const.f32 	%f146, [F+192];
	ld.shared.f32 	%f147, [%r32+408];
	fma.rn.f32 	%f148, %f146, %f147, %f145;
	mad.lo.s32 	%r33, %r2, %r8, %r4;
	cvta.to.global.u64 	%rd6, %rd2;
	mul.wide.s32 	%rd7, %r33, 4;
	add.s64 	%rd8, %rd6, %rd7;
	st.global.f32 	[%rd8], %f148;
$L__BB0_6:
	ret;

}


// ===== COMPILED SASS (sm_100) =====

	.target	sm_100

	.elftype	@"ET_EXEC"


//--------------------- .note.nv.tkinfo           --------------------------
	.section	.note.nv.tkinfo,"",@"SHT_NOTE"
	.sectionflags	@"SHF_NOTE_NV_TKINFO"
	.tkinfo
        /*0018*/ 	.word	0x00000002
        /*0030*/ 	.string	""
        /*0030*/ 	.string	"ptxas"
        /*0030*/ 	.string	"Cuda compilation tools, release 13.0, V13.0.88"
        /*0030*/ 	.string	"Build cuda_13.0.r13.0/compiler.36424714_0"
        /*0030*/ 	.string	"-arch sm_100 -m 64 "



//--------------------- .note.nv.cuinfo           --------------------------
	.section	.note.nv.cuinfo,"",@"SHT_NOTE"
	.sectionflags	@"SHF_NOTE_NV_CUINFO"
        /*0018*/ 	.short	0x0002
        /*001a*/ 	.short	0x0064
        /*001c*/ 	.short	0x0082
	.zero		2


//--------------------- .nv.info                  --------------------------
	.section	.nv.info,"",@"SHT_CUDA_INFO"
	.align	4


	//----- nvinfo : EIATTR_REGCOUNT
	.align		4
        /*0000*/ 	.byte	0x04, 0x2f
        /*0002*/ 	.short	(.L_2 - .L_1)
	.align		4
.L_1:
        /*0004*/ 	.word	index@(_Z19conv2d_tiled_kernelPfS_iii)
        /*0008*/ 	.word	0x00000019


	//----- nvinfo : EIATTR_FRAME_SIZE
	.align		4
.L_2:
        /*000c*/ 	.byte	0x04, 0x11
        /*000e*/ 	.short	(.L_4 - .L_3)
	.align		4
.L_3:
        /*0010*/ 	.word	index@(_Z19conv2d_tiled_kernelPfS_iii)
        /*0014*/ 	.word	0x00000000


	//----- nvinfo : EIATTR_MIN_STACK_SIZE
	.align		4
.L_4:
        /*0018*/ 	.byte	0x04, 0x12
        /*001a*/ 	.short	(.L_6 - .L_5)
	.align		4
.L_5:
        /*001c*/ 	.word	index@(_Z19conv2d_tiled_kernelPfS_iii)
        /*0020*/ 	.word	0x00000000
.L_6:


//--------------------- .nv.compat                --------------------------
	.section	.nv.compat,"",@"SHT_CUDA_COMPAT_INFO"
	.align	4
        /*0000*/ 	.byte	0x02, 0x09, 0x00, 0x00, 0x02, 0x02, 0x01, 0x00, 0x02, 0x05, 0x05, 0x00, 0x03, 0x07, 0x01, 0x01
        /*0010*/ 	.byte	0x02, 0x03, 0x00, 0x00, 0x02, 0x06, 0x01, 0x00, 0x04, 0x0b, 0x08, 0x00, 0x09, 0x00, 0x00, 0x00
        /*0020*/ 	.byte	0x00, 0x00, 0x00, 0x00


//--------------------- .nv.info._Z19conv2d_tiled_kernelPfS_iii --------------------------
	.section	.nv.info._Z19conv2d_tiled_kernelPfS_iii,"",@"SHT_CUDA_INFO"
	.sectionflags	@""
	.align	4


	//----- nvinfo : EIATTR_CUDA_API_VERSION
	.align		4
        /*0000*/ 	.byte	0x04, 0x37
        /*0002*/ 	.short	(.L_8 - .L_7)
.L_7:
        /*0004*/ 	.word	0x00000082


	//----- nvinfo : EIATTR_KPARAM_INFO
	.align		4
.L_8:
        /*0008*/ 	.byte	0x04, 0x17
        /*000a*/ 	.short	(.L_10 - .L_9)
.L_9:
        /*000c*/ 	.word	0x00000000
        /*0010*/ 	.short	0x0004
        /*0012*/ 	.short	0x0018
        /*0014*/ 	.byte	0x00, 0xf0, 0x11, 0x00


	//----- nvinfo : EIATTR_KPARAM_INFO
	.align		4
.L_10:
        /*0018*/ 	.byte	0x04, 0x17
        /*001a*/ 	.short	(.L_12 - .L_11)
.L_11:
        /*001c*/ 	.word	0x00000000
        /*0020*/ 	.short	0x0003
        /*0022*/ 	.short	0x0014
        /*0024*/ 	.byte	0x00, 0xf0, 0x11, 0x00


	//----- nvinfo : EIATTR_KPARAM_INFO
	.align		4
.L_12:
        /*0028*/ 	.byte	0x04, 0x17
        /*002a*/ 	.short	(.L_14 - .L_13)
.L_13:
        /*002c*/ 	.word	0x00000000
        /*0030*/ 	.short	0x0002
        /*0032*/ 	.short	0x0010
        /*0034*/ 	.byte	0x00, 0xf0, 0x11, 0x00


	//----- nvinfo : EIATTR_KPARAM_INFO
	.align		4
.L_14:
        /*0038*/ 	.byte	0x04, 0x17
        /*003a*/ 	.short	(.L_16 - .L_15)
.L_15:
        /*003c*/ 	.word	0x00000000
        /*0040*/ 	.short	0x0001
        /*0042*/ 	.short	0x0008
        /*0044*/ 	.byte	0x00, 0xf5, 0x21, 0x00


	//----- nvinfo : EIATTR_KPARAM_INFO
	.align		4
.L_16:
        /*0048*/ 	.byte	0x04, 0x17
        /*004a*/ 	.short	(.L_18 - .L_17)
.L_17:
        /*004c*/ 	.word	0x00000000
        /*0050*/ 	.short	0x0000
        /*0052*/ 	.short	0x0000
        /*0054*/ 	.byte	0x00, 0xf5, 0x21, 0x00


	//----- nvinfo : EIATTR_SPARSE_MMA_MASK
	.align		4
.L_18:
        /*0058*/ 	.byte	0x03, 0x50
        /*005a*/ 	.short	0x0000


	//----- nvinfo : EIATTR_MAXREG_COUNT
	.align		4
        /*005c*/ 	.byte	0x03, 0x1b
        /*005e*/ 	.short	0x00ff


	//----- nvinfo : EIATTR_NUM_BARRIERS
	.align		4
        /*0060*/ 	.byte	0x02, 0x4c
        /*0062*/ 	.byte	0x01
	.zero		1


	//----- nvinfo : EIATTR_MERCURY_ISA_VERSION
	.align		4
        /*0064*/ 	.byte	0x03, 0x5f
        /*0066*/ 	.short	0x0101


	//----- nvinfo : EIATTR_VRC_CTA_INIT_COUNT
	.align		4
        /*0068*/ 	.byte	0x02, 0x4a
	.zero		1
	.zero		1


	//----- nvinfo : EIATTR_EXIT_INSTR_OFFSETS
	.align		4
        /*006c*/ 	.byte	0x04, 0x1c
        /*006e*/ 	.short	(.L_20 - .L_19)


	//   ....[0]....
.L_19:
        /*0070*/ 	.word	0x00000220


	//   ....[1]....
        /*0074*/ 	.word	0x00000250


	//   ....[2]....
        /*0078*/ 	.word	0x000009b0


	//----- nvinfo : EIATTR_CBANK_PARAM_SIZE
	.align		4
.L_20:
        /*007c*/ 	.byte	0x03, 0x19
        /*007e*/ 	.short	0x001c


	//----- nvinfo : EIATTR_PARAM_CBANK
	.align		4
        /*0080*/ 	.byte	0x04, 0x0a
        /*0082*/ 	.short	(.L_22 - .L_21)
	.align		4
.L_21:
        /*0084*/ 	.word	index@(.nv.constant0._Z19conv2d_tiled_kernelPfS_iii)
        /*0088*/ 	.short	0x0380
        /*008a*/ 	.short	0x001c


	//----- nvinfo : EIATTR_SW_WAR
	.align		4
.L_22:
        /*008c*/ 	.byte	0x04, 0x36
        /*008e*/ 	.short	(.L_24 - .L_23)
.L_23:
        /*0090*/ 	.word	0x00000008
.L_24:


//--------------------- .nv.callgraph             --------------------------
	.section	.nv.callgraph,"",@"SHT_CUDA_CALLGRAPH"
	.align	4
	.sectionentsize	8
	.align		4
        /*0000*/ 	.word	0x00000000
	.align		4
        /*0004*/ 	.word	0xffffffff
	.align		4
        /*0008*/ 	.word	0x00000000
	.align		4
        /*000c*/ 	.word	0xfffffffe
	.align		4
        /*0010*/ 	.word	0x00000000
	.align		4
        /*0014*/ 	.word	0xfffffffd
	.align		4
        /*0018*/ 	.word	0x00000000
	.align		4
        /*001c*/ 	.word	0xfffffffc


//--------------------- .nv.constant3             --------------------------
	.section	.nv.constant3,"a",@progbits
	.align	4
.nv.constant3:
	.type		F,@object
	.size		F,(.L_0 - F)
F:
	.zero		196
.L_0:


//--------------------- .text._Z19conv2d_tiled_kernelPfS_iii --------------------------
	.section	.text._Z19conv2d_tiled_kernelPfS_iii,"ax",@progbits
	.align	128
        .global         _Z19conv2d_tiled_kernelPfS_iii
        .type           _Z19conv2d_tiled_kernelPfS_iii,@function
        .size           _Z19conv2d_tiled_kernelPfS_iii,(.L_x_1 - _Z19conv2d_tiled_kernelPfS_iii)
        .other          _Z19conv2d_tiled_kernelPfS_iii,@"STO_CUDA_ENTRY STV_DEFAULT"
_Z19conv2d_tiled_kernelPfS_iii:
.text._Z19conv2d_tiled_kernelPfS_iii:
[----:B------:R-:W-:Y:S01]  /*0000*/  LDC R1, c[0x0][0x37c] ;  /* 0x0000df00ff017b82 */ /* 0x000fe20000000800 */
[----:B------:R-:W0:Y:S01]  /*0010*/  S2R R3, SR_CTAID.X ;  /* 0x0000000000037919 */ /* 0x000e220000002500 */
[----:B------:R-:W1:Y:S01]  /*0020*/  LDCU.64 UR8, c[0x0][0x390] ;  /* 0x00007200ff0877ac */ /* 0x000e620008000a00 */
[----:B------:R-:W0:Y:S01]  /*0030*/  S2R R8, SR_TID.X ;  /* 0x0000000000087919 */ /* 0x000e220000002100 */
[----:B------:R-:W2:Y:S01]  /*0040*/  LDCU UR4, c[0x0][0x398] ;  /* 0x00007300ff0477ac */ /* 0x000ea20008000800 */
[----:B------:R-:W3:Y:S01]  /*0050*/  S2R R4, SR_CTAID.Y ;  /* 0x0000000000047919 */ /* 0x000ee20000002600 */
[----:B------:R-:W4:Y:S01]  /*0060*/  LDCU.64 UR6, c[0x0][0x358] ;  /* 0x00006b00ff0677ac */ /* 0x000f220008000a00 */
[----:B------:R-:W3:Y:S01]  /*0070*/  S2R R9, SR_TID.Y ;  /* 0x0000000000097919 */ /* 0x000ee20000002200 */
[----:B0-----:R-:W-:-:S05]  /*0080*/  IMAD R3, R3, 0xa, R8 ;  /* 0x0000000a03037824 */ /* 0x001fca00078e0208 */
[----:B-1----:R-:W-:Y:S01]  /*0090*/  IADD3 R3, PT, PT, R3, -UR8, RZ ;  /* 0x8000000803037c10 */ /* 0x002fe2000fffe0ff */
[----:B---3--:R-:W-:-:S03]  /*00a0*/  IMAD R4, R4, 0xa, R9 ;  /* 0x0000000a04047824 */ /* 0x008fc600078e0209 */
[----:B------:R-:W-:Y:S02]  /*00b0*/  ISETP.GE.AND P0, PT, R3, UR9, PT ;  /* 0x0000000903007c0c */ /* 0x000fe4000bf06270 */
[----:B------:R-:W-:-:S04]  /*00c0*/  IADD3 R4, PT, PT, R4, -UR8, RZ ;  /* 0x8000000804047c10 */ /* 0x000fc8000fffe0ff */
[----:B------:R-:W-:Y:S02]  /*00d0*/  LOP3.LUT R0, R3, R4, RZ, 0xfc, !PT ;  /* 0x0000000403007212 */ /* 0x000fe400078efcff */
[----:B--2---:R-:W-:-:S04]  /*00e0*/  ISETP.LT.AND P0, PT, R4, UR4, !P0 ;  /* 0x0000000404007c0c */ /* 0x004fc8000c701270 */
[----:B------:R-:W-:-:S13]  /*00f0*/  ISETP.GT.AND P0, PT, R0, -0x1, P0 ;  /* 0xffffffff0000780c */ /* 0x000fda0000704270 */
[----:B------:R-:W0:Y:S01]  /*0100*/  @P0 LDC.64 R6, c[0x0][0x380] ;  /* 0x0000e000ff060b82 */ /* 0x000e220000000a00 */
[----:B------:R-:W-:-:S04]  /*0110*/  @P0 IMAD R5, R4, UR9, R3 ;  /* 0x0000000904050c24 */ /* 0x000fc8000f8e0203 */
[----:B0-----:R-:W-:-:S06]  /*0120*/  @P0 IMAD.WIDE R6, R5, 0x4, R6 ;  /* 0x0000000405060825 */ /* 0x001fcc00078e0206 */
[----:B----4-:R-:W2:Y:S01]  /*0130*/  @P0 LDG.E R6, desc[UR6][R6.64] ;  /* 0x0000000606060981 */ /* 0x010ea2000c1e1900 */
[----:B------:R-:W0:Y:S01]  /*0140*/  S2UR UR5, SR_CgaCtaId ;  /* 0x00000000000579c3 */ /* 0x000e220000008800 */
[----:B------:R-:W-:Y:S02]  /*0150*/  UMOV UR4, 0x400 ;  /* 0x0000040000047882 */ /* 0x000fe40000000000 */
[----:B0-----:R-:W-:-:S06]  /*0160*/  ULEA UR4, UR5, UR4, 0x18 ;  /* 0x0000000405047291 */ /* 0x001fcc000f8ec0ff */
[----:B------:R-:W-:-:S04]  /*0170*/  @P0 MOV R0, UR4 ;  /* 0x0000000400000c02 */ /* 0x000fc80008000f00 */
[C---:B------:R-:W-:Y:S02]  /*0180*/  @P0 LEA R2, R9.reuse, R0, 0x6 ;  /* 0x0000000009020211 */ /* 0x040fe400078e30ff */
[----:B------:R-:W-:Y:S02]  /*0190*/  @!P0 MOV R0, UR4 ;  /* 0x0000000400008c02 */ /* 0x000fe40008000f00 */
[C---:B------:R-:W-:Y:S02]  /*01a0*/  @P0 LEA R5, R8.reuse, R2, 0x2 ;  /* 0x0000000208050211 */ /* 0x040fe400078e10ff */
[C---:B------:R-:W-:Y:S02]  /*01b0*/  @!P0 LEA R11, R9.reuse, R0, 0x6 ;  /* 0x00000000090b8211 */ /* 0x040fe400078e30ff */
[----:B------:R-:W-:Y:S02]  /*01c0*/  IADD3 R9, PT, PT, R9, -UR8, RZ ;  /* 0x8000000809097c10 */ /* 0x000fe4000fffe0ff */
[----:B------:R-:W-:-:S02]  /*01d0*/  @!P0 LEA R11, R8, R11, 0x2 ;  /* 0x0000000b080b8211 */ /* 0x000fc400078e10ff */
[----:B------:R-:W-:Y:S01]  /*01e0*/  IADD3 R2, PT, PT, R8, -UR8, RZ ;  /* 0x8000000808027c10 */ /* 0x000fe2000fffe0ff */
[----:B--2---:R0:W-:Y:S04]  /*01f0*/  @P0 STS [R5], R6 ;  /* 0x0000000605000388 */ /* 0x0041e80000000800 */
[----:B------:R0:W-:Y:S01]  /*0200*/  @!P0 STS [R11], RZ ;  /* 0x000000ff0b008388 */ /* 0x0001e20000000800 */
[----:B------:R-:W-:Y:S06]  /*0210*/  BAR.SYNC.DEFER_BLOCKING 0x0 ;  /* 0x0000000000007b1d */ /* 0x000fec0000010000 */
[----:B------:R-:W-:Y:S05]  /*0220*/  @!P0 EXIT ;  /* 0x000000000000894d */ /* 0x000fea0003800000 */
[----:B0-----:R-:W-:-:S04]  /*0230*/  VIMNMX.U32 R5, PT, PT, R9, R2, !PT ;  /* 0x0000000209057248 */ /* 0x001fc80007fe0000 */
[----:B------:R-:W-:-:S13]  /*0240*/  ISETP.GT.U32.AND P0, PT, R5, 0x9, PT ;  /* 0x000000090500780c */ /* 0x000fda0003f04070 */
[----:B------:R-:W-:Y:S05]  /*0250*/  @P0 EXIT ;  /* 0x000000000000094d */ /* 0x000fea0003800000 */
[----:B------:R-:W-:Y:S01]  /*0260*/  LEA R9, R9, R0, 0x6 ;  /* 0x0000000009097211 */ /* 0x000fe200078e30ff */
[----:B------:R-:W0:Y:S01]  /*0270*/  LDCU.128 UR12, c[0x3][URZ] ;  /* 0x00c00000ff0c77ac */ /* 0x000e220008000c00 */
[----:B------:R-:W-:Y:S02]  /*0280*/  IMAD R3, R4, UR9, R3 ;  /* 0x0000000904037c24 */ /* 0x000fe4000f8e0203 */
[----:B------:R-:W-:Y:S01]  /*0290*/  LEA R2, R2, R9, 0x2 ;  /* 0x0000000902027211 */ /* 0x000fe200078e10ff */
[----:B------:R-:W1:Y:S04]  /*02a0*/  LDCU.128 UR16, c[0x3][0x10] ;  /* 0x00c00200ff1077ac */ /* 0x000e680008000c00 */
[----:B------:R-:W0:Y:S01]  /*02b0*/  LDS R0, [R2] ;  /* 0x0000000002007984 */ /* 0x000e220000000800 */
[----:B------:R-:W2:Y:S03]  /*02c0*/  LDCU UR4, c[0x3][0xc0] ;  /* 0x00c01800ff0477ac */ /* 0x000ea60008000800 */
[----:B------:R-:W3:Y:S04]  /*02d0*/  LDS R7, [R2+0x4] ;  /* 0x0000040002077984 */ /* 0x000ee80000000800 */
[----:B------:R-:W4:Y:S04]  /*02e0*/  LDS R8, [R2+0x8] ;  /* 0x0000080002087984 */ /* 0x000f280000000800 */
[----:B------:R-:W5:Y:S04]  /*02f0*/  LDS R9, [R2+0xc] ;  /* 0x00000c0002097984 */ /* 0x000f680000000800 */
[----:B------:R-:W1:Y:S04]  /*0300*/  LDS R10, [R2+0x10] ;  /* 0x00001000020a7984 */ /* 0x000e680000000800 */
[----:B------:R-:W2:Y:S04]  /*0310*/  LDS R11, [R2+0x14] ;  /* 0x00001400020b7984 */ /* 0x000ea80000000800 */
[----:B------:R-:W2:Y:S04]  /*0320*/  LDS R12, [R2+0x18] ;  /* 0x00001800020c7984 */ /* 0x000ea80000000800 */
[----:B------:R-:W2:Y:S04]  /*0330*/  LDS R13, [R2+0x40] ;  /* 0x00004000020d7984 */ /* 0x000ea80000000800 */
[----:B------:R-:W2:Y:S04]  /*0340*/  LDS R14, [R2+0x44] ;  /* 0x00004400020e7984 */ /* 0x000ea80000000800 */
[----:B------:R-:W2:Y:S01]  /*0350*/  LDS R5, [R2+0x48] ;  /* 0x0000480002057984 */ /* 0x000ea20000000800 */
[----:B0-----:R-:W-:-:S03]  /*0360*/  FFMA R6, R0, UR12, RZ ;  /* 0x0000000c00067c23 */ /* 0x001fc600080000ff */
[----:B------:R-:W-:Y:S01]  /*0370*/  LDS R18, [R2+0x18c] ;  /* 0x00018c0002127984 */ /* 0x000fe20000000800 */
[----:B---3--:R-:W-:-:S03]  /*0380*/  FFMA R7, R7, UR13, R6 ;  /* 0x0000000d07077c23 */ /* 0x008fc60008000006 */
[----:B------:R-:W0:Y:S01]  /*0390*/  LDS R0, [R2+0x4c] ;  /* 0x00004c0002007984 */ /* 0x000e220000000800 */
[----:B----4-:R-:W-:-:S03]  /*03a0*/  FFMA R8, R8, UR14, R7 ;  /* 0x0000000e08087c23 */ /* 0x010fc60008000007 */
[----:B------:R-:W3:Y:S01]  /*03b0*/  LDS R6, [R2+0x50] ;  /* 0x0000500002067984 */ /* 0x000ee20000000800 */
[----:B-----5:R-:W-:-:S03]  /*03c0*/  FFMA R9, R9, UR15, R8 ;  /* 0x0000000f09097c23 */ /* 0x020fc60008000008 */
[----:B------:R-:W4:Y:S01]  /*03d0*/  LDS R7, [R2+0x54] ;  /* 0x0000540002077984 */ /* 0x000f220000000800 */
[----:B------:R-:W5:Y:S01]  /*03e0*/  LDCU.128 UR12, c[0x3][0x20] ;  /* 0x00c00400ff0c77ac */ /* 0x000f620008000c00 */
[----:B-1----:R-:W-:Y:S02]  /*03f0*/  FFMA R10, R10, UR16, R9 ;  /* 0x000000100a0a7c23 */ /* 0x002fe40008000009 */
[----:B------:R-:W1:Y:S02]  /*0400*/  LDS R8, [R2+0x58] ;  /* 0x0000580002087984 */ /* 0x000e640000000800 */
[----:B--2---:R-:W-:Y:S02]  /*0410*/  FFMA R11, R11, UR17, R10 ;  /* 0x000000110b0b7c23 */ /* 0x004fe4000800000a */
[----:B------:R-:W2:Y:S02]  /*0420*/  LDS R9, [R2+0x80] ;  /* 0x0000800002097984 */ /* 0x000ea40000000800 */
[----:B------:R-:W-:-:S02]  /*0430*/  FFMA R12, R12, UR18, R11 ;  /* 0x000000120c0c7c23 */ /* 0x000fc4000800000b */
[----:B------:R-:W2:Y:S02]  /*0440*/  LDS R10, [R2+0x84] ;  /* 0x00008400020a7984 */ /* 0x000ea40000000800 */
[----:B------:R-:W-:Y:S02]  /*0450*/  FFMA R13, R13, UR19, R12 ;  /* 0x000000130d0d7c23 */ /* 0x000fe4000800000c */
[----:B------:R-:W2:Y:S01]  /*0460*/  LDS R11, [R2+0x88] ;  /* 0x00008800020b7984 */ /* 0x000ea20000000800 */
[----:B------:R-:W4:Y:S01]  /*0470*/  LDCU.128 UR16, c[0x3][0x30] ;  /* 0x00c00600ff1077ac */ /* 0x000f220008000c00 */
[----:B-----5:R-:W-:Y:S02]  /*0480*/  FFMA R14, R14, UR12, R13 ;  /* 0x0000000c0e0e7c23 */ /* 0x020fe4000800000d */
[----:B------:R-:W5:Y:S02]  /*0490*/  LDS R12, [R2+0x8c] ;  /* 0x00008c00020c7984 */ /* 0x000f640000000800 */
[----:B------:R-:W-:-:S02]  /*04a0*/  FFMA R15, R5, UR13, R14 ;  /* 0x0000000d050f7c23 */ /* 0x000fc4000800000e */
[----:B------:R-:W5:Y:S04]  /*04b0*/  LDS R13, [R2+0x90] ;  /* 0x00009000020d7984 */ /* 0x000f680000000800 */
[----:B------:R-:W5:Y:S01]  /*04c0*/  LDS R5, [R2+0x94] ;  /* 0x0000940002057984 */ /* 0x000f620000000800 */
[----:B0-----:R-:W-:-:S03]  /*04d0*/  FFMA R15, R0, UR14, R15 ;  /* 0x0000000e000f7c23 */ /* 0x001fc6000800000f */
[----:B------:R-:W-:Y:S01]  /*04e0*/  LDS R20, [R2+0x194] ;  /* 0x0001940002147984 */ /* 0x000fe20000000800 */
[----:B---3--:R-:W-:-:S03]  /*04f0*/  FFMA R14, R6, UR15, R15 ;  /* 0x0000000f060e7c23 */ /* 0x008fc6000800000f */
[----:B------:R-:W0:Y:S01]  /*0500*/  LDS R0, [R2+0x98] ;  /* 0x0000980002007984 */ /* 0x000e220000000800 */
[----:B------:R-:W3:Y:S01]  /*0510*/  LDCU.128 UR12, c[0x3][0x40] ;  /* 0x00c00800ff0c77ac */ /* 0x000ee20008000c00 */
[----:B----4-:R-:W-:Y:S02]  /*0520*/  FFMA R15, R7, UR16, R14 ;  /* 0x00000010070f7c23 */ /* 0x010fe4000800000e */
[----:B------:R-:W4:Y:S02]  /*0530*/  LDS R6, [R2+0xc0] ;  /* 0x0000c00002067984 */ /* 0x000f240000000800 */
[----:B-1----:R-:W-:Y:S02]  /*0540*/  FFMA R14, R8, UR17, R15 ;  /* 0x00000011080e7c23 */ /* 0x002fe4000800000f */
[----:B------:R-:W1:Y:S02]  /*0550*/  LDS R7, [R2+0xc4] ;  /* 0x0000c40002077984 */ /* 0x000e640000000800 */
[----:B--2---:R-:W-:-:S02]  /*0560*/  FFMA R15, R9, UR18, R14 ;  /* 0x00000012090f7c23 */ /* 0x004fc4000800000e */
[----:B------:R-:W2:Y:S02]  /*0570*/  LDS R8, [R2+0xc8] ;  /* 0x0000c80002087984 */ /* 0x000ea40000000800 */
[----:B------:R-:W-:Y:S02]  /*0580*/  FFMA R14, R10, UR19, R15 ;  /* 0x000000130a0e7c23 */ /* 0x000fe4000800000f */
[----:B------:R-:W2:Y:S01]  /*0590*/  LDS R9, [R2+0xcc] ;  /* 0x0000cc0002097984 */ /* 0x000ea20000000800 */
[----:B------:R-:W0:Y:S01]  /*05a0*/  LDCU.128 UR16, c[0x3][0x50] ;  /* 0x00c00a00ff1077ac */ /* 0x000e220008000c00 */
[----:B---3--:R-:W-:Y:S02]  /*05b0*/  FFMA R15, R11, UR12, R14 ;  /* 0x0000000c0b0f7c23 */ /* 0x008fe4000800000e */
[----:B------:R-:W3:Y:S02]  /*05c0*/  LDS R10, [R2+0xd0] ;  /* 0x0000d000020a7984 */ /* 0x000ee40000000800 */
[----:B-----5:R-:W-:-:S02]  /*05d0*/  FFMA R14, R12, UR13, R15 ;  /* 0x0000000d0c0e7c23 */ /* 0x020fc4000800000f */
[----:B------:R-:W5:Y:S02]  /*05e0*/  LDS R11, [R2+0xd4] ;  /* 0x0000d400020b7984 */ /* 0x000f640000000800 */
[----:B------:R-:W-:Y:S02]  /*05f0*/  FFMA R14, R13, UR14, R14 ;  /* 0x0000000e0d0e7c23 */ /* 0x000fe4000800000e */
[----:B------:R-:W5:Y:S02]  /*0600*/  LDS R12, [R2+0xd8] ;  /* 0x0000d800020c7984 */ /* 0x000f640000000800 */
[----:B------:R-:W-:Y:S02]  /*0610*/  FFMA R15, R5, UR15, R14 ;  /* 0x0000000f050f7c23 */ /* 0x000fe4000800000e */
[----:B------:R-:W5:Y:S01]  /*0620*/  LDS R13, [R2+0x100] ;  /* 0x00010000020d7984 */ /* 0x000f620000000800 */
[----:B------:R-:W2:Y:S03]  /*0630*/  LDCU.128 UR12, c[0x3][0x60] ;  /* 0x00c00c00ff0c77ac */ /* 0x000ea60008000c00 */
[----:B------:R-:W5:Y:S01]  /*0640*/  LDS R5, [R2+0x104] ;  /* 0x0001040002057984 */ /* 0x000f620000000800 */
[----:B0-----:R-:W-:-:S03]  /*0650*/  FFMA R15, R0, UR16, R15 ;  /* 0x00000010000f7c23 */ /* 0x001fc6000800000f */
[----:B------:R-:W-:Y:S01]  /*0660*/  LDS R22, [R2+0x198] ;  /* 0x0001980002167984 */ /* 0x000fe20000000800 */
[----:B----4-:R-:W-:-:S03]  /*0670*/  FFMA R14, R6, UR17, R15 ;  /* 0x00000011060e7c23 */ /* 0x010fc6000800000f */
[----:B------:R-:W0:Y:S01]  /*0680*/  LDS R0, [R2+0x108] ;  /* 0x0001080002007984 */ /* 0x000e220000000800 */
[----:B-1----:R-:W-:-:S03]  /*0690*/  FFMA R15, R7, UR18, R14 ;  /* 0x00000012070f7c23 */ /* 0x002fc6000800000e */
[----:B------:R-:W1:Y:S01]  /*06a0*/  LDS R6, [R2+0x10c] ;  /* 0x00010c0002067984 */ /* 0x000e620000000800 */
[----:B--2---:R-:W-:-:S03]  /*06b0*/  FFMA R14, R8, UR19, R15 ;  /* 0x00000013080e7c23 */ /* 0x004fc6000800000f */
[----:B------:R-:W2:Y:S01]  /*06c0*/  LDS R7, [R2+0x110] ;  /* 0x0001100002077984 */ /* 0x000ea20000000800 */
[----:B------:R-:W4:Y:S01]  /*06d0*/  LDCU.128 UR16, c[0x3][0x70] ;  /* 0x00c00e00ff1077ac */ /* 0x000f220008000c00 */
[----:B------:R-:W-:Y:S02]  /*06e0*/  FFMA R15, R9, UR12, R14 ;  /* 0x0000000c090f7c23 */ /* 0x000fe4000800000e */
[----:B------:R-:W2:Y:S02]  /*06f0*/  LDS R8, [R2+0x114] ;  /* 0x0001140002087984 */ /* 0x000ea40000000800 */
[----:B---3--:R-:W-:Y:S02]  /*0700*/  FFMA R14, R10, UR13, R15 ;  /* 0x0000000d0a0e7c23 */ /* 0x008fe4000800000f */
[----:B------:R-:W3:Y:S02]  /*0710*/  LDS R9, [R2+0x118] ;  /* 0x0001180002097984 */ /* 0x000ee40000000800 */
[----:B-----5:R-:W-:-:S02]  /*0720*/  FFMA R15, R11, UR14, R14 ;  /* 0x0000000e0b0f7c23 */ /* 0x020fc4000800000e */
[----:B------:R-:W5:Y:S02]  /*0730*/  LDS R10, [R2+0x140] ;  /* 0x00014000020a7984 */ /* 0x000f640000000800 */
[----:B------:R-:W-:Y:S02]  /*0740*/  FFMA R14, R12, UR15, R15 ;  /* 0x0000000f0c0e7c23 */ /* 0x000fe4000800000f */
[----:B------:R-:W5:Y:S01]  /*0750*/  LDS R11, [R2+0x144] ;  /* 0x00014400020b7984 */ /* 0x000f620000000800 */
[----:B------:R-:W2:Y:S01]  /*0760*/  LDCU.128 UR12, c[0x3][0x80] ;  /* 0x00c01000ff0c77ac */ /* 0x000ea20008000c00 */
[----:B----4-:R-:W-:Y:S02]  /*0770*/  FFMA R14, R13, UR16, R14 ;  /* 0x000000100d0e7c23 */ /* 0x010fe4000800000e */
[----:B------:R-:W4:Y:S02]  /*0780*/  LDS R12, [R2+0x148] ;  /* 0x00014800020c7984 */ /* 0x000f240000000800 */
[----:B------:R-:W-:-:S02]  /*0790*/  FFMA R15, R5, UR17, R14 ;  /* 0x00000011050f7c23 */ /* 0x000fc4000800000e */
[----:B------:R-:W4:Y:S04]  /*07a0*/  LDS R13, [R2+0x14c] ;  /* 0x00014c00020d7984 */ /* 0x000f280000000800 */
[----:B------:R-:W4:Y:S01]  /*07b0*/  LDS R5, [R2+0x150] ;  /* 0x0001500002057984 */ /* 0x000f220000000800 */
[----:B0-----:R-:W-:-:S03]  /*07c0*/  FFMA R15, R0, UR18, R15 ;  /* 0x00000012000f7c23 */ /* 0x001fc6000800000f */
[----:B------:R-:W0:Y:S01]  /*07d0*/  LDS R14, [R2+0x154] ;  /* 0x00015400020e7984 */ /* 0x000e220000000800 */
[----:B-1----:R-:W-:Y:S01]  /*07e0*/  FFMA R0, R6, UR19, R15 ;  /* 0x0000001306007c23 */ /* 0x002fe2000800000f */
[----:B------:R-:W1:Y:S02]  /*07f0*/  LDCU.128 UR16, c[0x3][0x90] ;  /* 0x00c01200ff1077ac */ /* 0x000e640008000c00 */
[----:B------:R-:W0:Y:S01]  /*0800*/  LDS R6, [R2+0x158] ;  /* 0x0001580002067984 */ /* 0x000e220000000800 */
[----:B--2---:R-:W-:-:S03]  /*0810*/  FFMA R7, R7, UR12, R0 ;  /* 0x0000000c07077c23 */ /* 0x004fc60008000000 */
[----:B------:R-:W2:Y:S01]  /*0820*/  LDS R0, [R2+0x180] ;  /* 0x0001800002007984 */ /* 0x000ea20000000800 */
[----:B------:R-:W-:-:S03]  /*0830*/  FFMA R16, R8, UR13, R7 ;  /* 0x0000000d08107c23 */ /* 0x000fc60008000007 */
[----:B------:R-:W2:Y:S01]  /*0840*/  LDS R8, [R2+0x184] ;  /* 0x0001840002087984 */ /* 0x000ea20000000800 */
[----:B---3--:R-:W-:-:S03]  /*0850*/  FFMA R9, R9, UR14, R16 ;  /* 0x0000000e09097c23 */ /* 0x008fc60008000010 */
[----:B------:R-:W3:Y:S01]  /*0860*/  LDS R16, [R2+0x188] ;  /* 0x0001880002107984 */ /* 0x000ee20000000800 */
[----:B-----5:R-:W-:Y:S01]  /*0870*/  FFMA R10, R10, UR15, R9 ;  /* 0x0000000f0a0a7c23 */ /* 0x020fe20008000009 */
[----:B------:R-:W0:Y:S03]  /*0880*/  LDCU.128 UR12, c[0x3][0xa0] ;  /* 0x00c01400ff0c77ac */ /* 0x000e260008000c00 */
[----:B-1----:R-:W-:Y:S02]  /*0890*/  FFMA R11, R11, UR16, R10 ;  /* 0x000000100b0b7c23 */ /* 0x002fe4000800000a */
[----:B------:R-:W1:Y:S02]  /*08a0*/  LDS R10, [R2+0x190] ;  /* 0x00019000020a7984 */ /* 0x000e640000000800 */
[----:B----4-:R-:W-:-:S04]  /*08b0*/  FFMA R12, R12, UR17, R11 ;  /* 0x000000110c0c7c23 */ /* 0x010fc8000800000b */
[----:B------:R-:W-:-:S04]  /*08c0*/  FFMA R12, R13, UR18, R12 ;  /* 0x000000120d0c7c23 */ /* 0x000fc8000800000c */
[----:B------:R-:W-:Y:S01]  /*08d0*/  FFMA R5, R5, UR19, R12 ;  /* 0x0000001305057c23 */ /* 0x000fe2000800000c */
[----:B------:R-:W3:Y:S03]  /*08e0*/  LDCU.128 UR16, c[0x3][0xb0] ;  /* 0x00c01600ff1077ac */ /* 0x000ee60008000c00 */
[----:B0-----:R-:W-:-:S04]  /*08f0*/  FFMA R5, R14, UR12, R5 ;  /* 0x0000000c0e057c23 */ /* 0x001fc80008000005 */
[----:B------:R-:W-:Y:S02]  /*0900*/  FFMA R5, R6, UR13, R5 ;  /* 0x0000000d06057c23 */ /* 0x000fe40008000005 */
[----:B------:R-:W0:Y:S02]  /*0910*/  LDC.64 R6, c[0x0][0x388] ;  /* 0x0000e200ff067b82 */ /* 0x000e240000000a00 */
[----:B--2---:R-:W-:-:S04]  /*0920*/  FFMA R5, R0, UR14, R5 ;  /* 0x0000000e00057c23 */ /* 0x004fc80008000005 */
[----:B------:R-:W-:-:S04]  /*0930*/  FFMA R5, R8, UR15, R5 ;  /* 0x0000000f08057c23 */ /* 0x000fc80008000005 */
[----:B---3--:R-:W-:-:S04]  /*0940*/  FFMA R5, R16, UR16, R5 ;  /* 0x0000001010057c23 */ /* 0x008fc80008000005 */
[----:B------:R-:W-:-:S04]  /*0950*/  FFMA R5, R18, UR17, R5 ;  /* 0x0000001112057c23 */ /* 0x000fc80008000005 */
[----:B-1----:R-:W-:-:S04]  /*0960*/  FFMA R5, R10, UR18, R5 ;  /* 0x000000120a057c23 */ /* 0x002fc80008000005 */
[----:B------:R-:W-:Y:S01]  /*0970*/  FFMA R5, R20, UR19, R5 ;  /* 0x0000001314057c23 */ /* 0x000fe20008000005 */
[----:B0-----:R-:W-:-:S04]  /*0980*/  IMAD.WIDE R6, R3, 0x4, R6 ;  /* 0x0000000403067825 */ /* 0x001fc800078e0206 */
[----:B------:R-:W-:-:S05]  /*0990*/  FFMA R5, R22, UR4, R5 ;  /* 0x0000000416057c23 */ /* 0x000fca0008000005 */
[----:B------:R-:W-:Y:S01]  /*09a0*/  STG.E desc[UR6][R6.64], R5 ;  /* 0x0000000506007986 */ /* 0x000fe2000c101906 */
[----:B------:R-:W-:Y:S05]  /*09b0*/  EXIT ;  /* 0x000000000000794d */ /* 0x000fea0003800000 */
.L_x_0:
[----:B------:R-:W-:-:S00]  /*09c0*/  BRA `(.L_x_0) ;  /* 0xfffffffc00fc7947 */ /* 0x000fc0000383ffff */
[----:B------:R-:W-:-:S00]  /*09d0*/  NOP ;  /* 0x0000000000007918 */ /* 0x000fc00000000000 */
        /* <DEDUP_REMOVED lines=10> */
.L_x_1:


//--------------------- .nv.shared._Z19conv2d_tiled_kernelPfS_iii --------------------------
	.section	.nv.shared._Z19conv2d_tiled_kernelPfS_iii,"aw",@nobits
	.sectionflags	@""
	.align	4
.nv.shared._Z19conv2d_tiled_kernelPfS_iii:
	.zero		2048


//--------------------- .nv.shared.reserved.0     --------------------------
	.section	.nv.shared.reserved.0,"aw",@nobits
	.weak		__nv_reservedSMEM_offset_0_alias
	.size		__nv_reservedSMEM_offset_0_alias, 0, 64
	.other		__nv_reservedSMEM_offset_0_alias,@"STO_CUDA_RESERVED_SHARED STV_DEFAULT"
__nv_reservedSMEM_offset_0_alias:
	.zero		0
	.zero		64


//--------------------- .nv.constant0._Z19conv2d_tiled_kernelPfS_iii --------------------------
	.section	.nv.constant0._Z19conv2d_tiled_kernelPfS_iii,"a",@progbits
	.sectionflags	@""
	.align	4
.nv.constant0._Z19conv2d_tiled_kernelPfS_iii:
	.zero		924


//--------------------- SYMBOLS --------------------------

	.type		.nv.reservedSmem.offset0,@object
	.size		.nv.reservedSmem.offset0,0x4
	.type		.nv.reservedSmem.cap,@object
	.size		.nv.reservedSmem.cap,0x4
